//
// Generated by NVIDIA NVVM Compiler
//
// Compiler Build ID: CL-36424714
// Cuda compilation tools, release 13.0, V13.0.88
// Based on NVVM 20.0.0
//

.version 9.0
.target sm_100
.address_size 64

	// .globl	_Z9operacionPfS_S_

.visible .entry _Z9operacionPfS_S_(
	.param .u64 .ptr .align 1 _Z9operacionPfS_S__param_0,
	.param .u64 .ptr .align 1 _Z9operacionPfS_S__param_1,
	.param .u64 .ptr .align 1 _Z9operacionPfS_S__param_2
)
{
	.reg .pred 	%p<2>;
	.reg .b32 	%r<5>;
	.reg .b32 	%f<6>;
	.reg .b64 	%rd<11>;

	ld.param.u64 	%rd1, [_Z9operacionPfS_S__param_0];
	ld.param.u64 	%rd2, [_Z9operacionPfS_S__param_1];
	ld.param.u64 	%rd3, [_Z9operacionPfS_S__param_2];
	mov.u32 	%r2, %ctaid.x;
	mov.u32 	%r3, %ntid.x;
	mov.u32 	%r4, %tid.x;
	mad.lo.s32 	%r1, %r2, %r3, %r4;
	setp.gt.s32 	%p1, %r1, 4095;
	@%p1 bra 	$L__BB0_2;
	cvta.to.global.u64 	%rd4, %rd1;
	cvta.to.global.u64 	%rd5, %rd2;
	cvta.to.global.u64 	%rd6, %rd3;
	mul.wide.s32 	%rd7, %r1, 4;
	add.s64 	%rd8, %rd4, %rd7;
	ld.global.f32 	%f1, [%rd8];
	add.s64 	%rd9, %rd5, %rd7;
	ld.global.f32 	%f2, [%rd9];
	add.f32 	%f3, %f1, %f2;
	sub.f32 	%f4, %f1, %f2;
	mul.f32 	%f5, %f3, %f4;
	add.s64 	%rd10, %rd6, %rd7;
	st.global.f32 	[%rd10], %f5;
$L__BB0_2:
	ret;

}


// ===== COMPILED SASS (sm_100) =====

	.target	sm_100

	.elftype	@"ET_EXEC"


//--------------------- .note.nv.tkinfo           --------------------------
	.section	.note.nv.tkinfo,"",@"SHT_NOTE"
	.sectionflags	@"SHF_NOTE_NV_TKINFO"
	.tkinfo
        /*0018*/ 	.word	0x00000002
        /*0030*/ 	.string	""
        /*0030*/ 	.string	"ptxas"
        /*0030*/ 	.string	"Cuda compilation tools, release 13.0, V13.0.88"
        /*0030*/ 	.string	"Build cuda_13.0.r13.0/compiler.36424714_0"
        /*0030*/ 	.string	"-arch sm_100 -m 64 "



//--------------------- .note.nv.cuinfo           --------------------------
	.section	.note.nv.cuinfo,"",@"SHT_NOTE"
	.sectionflags	@"SHF_NOTE_NV_CUINFO"
        /*0018*/ 	.short	0x0002
        /*001a*/ 	.short	0x0064
        /*001c*/ 	.short	0x0082
	.zero		2


//--------------------- .nv.info                  --------------------------
	.section	.nv.info,"",@"SHT_CUDA_INFO"
	.align	4


	//----- nvinfo : EIATTR_REGCOUNT
	.align		4
        /*0000*/ 	.byte	0x04, 0x2f
        /*0002*/ 	.short	(.L_1 - .L_0)
	.align		4
.L_0:
        /*0004*/ 	.word	index@(_Z9operacionPfS_S_)
        /*0008*/ 	.word	0x0000000e


	//----- nvinfo : EIATTR_FRAME_SIZE
	.align		4
.L_1:
        /*000c*/ 	.byte	0x04, 0x11
        /*000e*/ 	.short	(.L_3 - .L_2)
	.align		4
.L_2:
        /*0010*/ 	.word	index@(_Z9operacionPfS_S_)
        /*0014*/ 	.word	0x00000000


	//----- nvinfo : EIATTR_MIN_STACK_SIZE
	.align		4
.L_3:
        /*0018*/ 	.byte	0x04, 0x12
        /*001a*/ 	.short	(.L_5 - .L_4)
	.align		4
.L_4:
        /*001c*/ 	.word	index@(_Z9operacionPfS_S_)
        /*0020*/ 	.word	0x00000000
.L_5:


//--------------------- .nv.compat                --------------------------
	.section	.nv.compat,"",@"SHT_CUDA_COMPAT_INFO"
	.align	4
        /*0000*/ 	.byte	0x02, 0x09, 0x00, 0x00, 0x02, 0x02, 0x01, 0x00, 0x02, 0x05, 0x05, 0x00, 0x03, 0x07, 0x01, 0x01
        /*0010*/ 	.byte	0x02, 0x03, 0x00, 0x00, 0x02, 0x06, 0x01, 0x00, 0x04, 0x0b, 0x08, 0x00, 0x09, 0x00, 0x00, 0x00
        /*0020*/ 	.byte	0x00, 0x00, 0x00, 0x00


//--------------------- .nv.info._Z9operacionPfS_S_ --------------------------
	.section	.nv.info._Z9operacionPfS_S_,"",@"SHT_CUDA_INFO"
	.sectionflags	@""
	.align	4


	//----- nvinfo : EIATTR_CUDA_API_VERSION
	.align		4
        /*0000*/ 	.byte	0x04, 0x37
        /*0002*/ 	.short	(.L_7 - .L_6)
.L_6:
        /*0004*/ 	.word	0x00000082


	//----- nvinfo : EIATTR_KPARAM_INFO
	.align		4
.L_7:
        /*0008*/ 	.byte	0x04, 0x17
        /*000a*/ 	.short	(.L_9 - .L_8)
.L_8:
        /*000c*/ 	.word	0x00000000
        /*0010*/ 	.short	0x0002
        /*0012*/ 	.short	0x0010
        /*0014*/ 	.byte	0x00, 0xf5, 0x21, 0x00


	//----- nvinfo : EIATTR_KPARAM_INFO
	.align		4
.L_9:
        /*0018*/ 	.byte	0x04, 0x17
        /*001a*/ 	.short	(.L_11 - .L_10)
.L_10:
        /*001c*/ 	.word	0x00000000
        /*0020*/ 	.short	0x0001
        /*0022*/ 	.short	0x0008
        /*0024*/ 	.byte	0x00, 0xf5, 0x21, 0x00


	//----- nvinfo : EIATTR_KPARAM_INFO
	.align		4
.L_11:
        /*0028*/ 	.byte	0x04, 0x17
        /*002a*/ 	.short	(.L_13 - .L_12)
.L_12:
        /*002c*/ 	.word	0x00000000
        /*0030*/ 	.short	0x0000
        /*0032*/ 	.short	0x0000
        /*0034*/ 	.byte	0x00, 0xf5, 0x21, 0x00


	//----- nvinfo : EIATTR_SPARSE_MMA_MASK
	.align		4
.L_13:
        /*0038*/ 	.byte	0x03, 0x50
        /*003a*/ 	.short	0x0000


	//----- nvinfo : EIATTR_MAXREG_COUNT
	.align		4
        /*003c*/ 	.byte	0x03, 0x1b
        /*003e*/ 	.short	0x00ff


	//----- nvinfo : EIATTR_MERCURY_ISA_VERSION
	.align		4
        /*0040*/ 	.byte	0x03, 0x5f
        /*0042*/ 	.short	0x0101


	//----- nvinfo : EIATTR_VRC_CTA_INIT_COUNT
	.align		4
        /*0044*/ 	.byte	0x02, 0x4a
	.zero		1
	.zero		1


	//----- nvinfo : EIATTR_EXIT_INSTR_OFFSETS
	.align		4
        /*0048*/ 	.byte	0x04, 0x1c
        /*004a*/ 	.short	(.L_15 - .L_14)


	//   ....[0]....
.L_14:
        /*004c*/ 	.word	0x00000060


	//   ....[1]....
        /*0050*/ 	.word	0x00000140


	//----- nvinfo : EIATTR_CBANK_PARAM_SIZE
	.align		4
.L_15:
        /*0054*/ 	.byte	0x03, 0x19
        /*0056*/ 	.short	0x0018


	//----- nvinfo : EIATTR_PARAM_CBANK
	.align		4
        /*0058*/ 	.byte	0x04, 0x0a
        /*005a*/ 	.short	(.L_17 - .L_16)
	.align		4
.L_16:
        /*005c*/ 	.word	index@(.nv.constant0._Z9operacionPfS_S_)
        /*0060*/ 	.short	0x0380
        /*0062*/ 	.short	0x0018


	//----- nvinfo : EIATTR_SW_WAR
	.align		4
.L_17:
        /*0064*/ 	.byte	0x04, 0x36
        /*0066*/ 	.short	(.L_19 - .L_18)
.L_18:
        /*0068*/ 	.word	0x00000008
.L_19:


//--------------------- .nv.callgraph             --------------------------
	.section	.nv.callgraph,"",@"SHT_CUDA_CALLGRAPH"
	.align	4
	.sectionentsize	8
	.align		4
        /*0000*/ 	.word	0x00000000
	.align		4
        /*0004*/ 	.word	0xffffffff
	.align		4
        /*0008*/ 	.word	0x00000000
	.align		4
        /*000c*/ 	.word	0xfffffffe
	.align		4
        /*0010*/ 	.word	0x00000000
	.align		4
        /*0014*/ 	.word	0xfffffffd
	.align		4
        /*0018*/ 	.word	0x00000000
	.align		4
        /*001c*/ 	.word	0xfffffffc


//--------------------- .text._Z9operacionPfS_S_  --------------------------
	.section	.text._Z9operacionPfS_S_,"ax",@progbits
	.align	128
        .global         _Z9operacionPfS_S_
        .type           _Z9operacionPfS_S_,@function
        .size           _Z9operacionPfS_S_,(.L_x_1 - _Z9operacionPfS_S_)
        .other          _Z9operacionPfS_S_,@"STO_CUDA_ENTRY STV_DEFAULT"
_Z9operacionPfS_S_:
.text._Z9operacionPfS_S_:
[----:B------:R-:W-:Y:S01]  /*0000*/  LDC R1, c[0x0][0x37c] ;  /* 0x0000df00ff017b82 */ /* 0x000fe20000000800 */
[----:B------:R-:W0:Y:S07]  /*0010*/  S2R R0, SR_TID.X ;  /* 0x0000000000007919 */ /* 0x000e2e0000002100 */
[----:B------:R-:W0:Y:S08]  /*0020*/  S2UR UR4, SR_CTAID.X ;  /* 0x00000000000479c3 */ /* 0x000e300000002500 */
[----:B------:R-:W0:Y:S02]  /*0030*/  LDC R9, c[0x0][0x360] ;  /* 0x0000d800ff097b82 */ /* 0x000e240000000800 */
[----:B0-----:R-:W-:-:S05]  /*0040*/  IMAD R9, R9, UR4, R0 ;  /* 0x0000000409097c24 */ /* 0x001fca000f8e0200 */
[----:B------:R-:W-:-:S13]  /*0050*/  ISETP.GT.AND P0, PT, R9, 0xfff, PT ;  /* 0x00000fff0900780c */ /* 0x000fda0003f04270 */
[----:B------:R-:W-:Y:S05]  /*0060*/  @P0 EXIT ;  /* 0x000000000000094d */ /* 0x000fea0003800000 */
[----:B------:R-:W0:Y:S01]  /*0070*/  LDC.64 R2, c[0x0][0x380] ;  /* 0x0000e000ff027b82 */ /* 0x000e220000000a00 */
[----:B------:R-:W1:Y:S07]  /*0080*/  LDCU.64 UR4, c[0x0][0x358] ;  /* 0x00006b00ff0477ac */ /* 0x000e6e0008000a00 */
[----:B------:R-:W2:Y:S08]  /*0090*/  LDC.64 R4, c[0x0][0x388] ;  /* 0x0000e200ff047b82 */ /* 0x000eb00000000a00 */
[----:B------:R-:W3:Y:S01]  /*00a0*/  LDC.64 R6, c[0x0][0x390] ;  /* 0x0000e400ff067b82 */ /* 0x000ee20000000a00 */
[----:B0-----:R-:W-:-:S06]  /*00b0*/  IMAD.WIDE R2, R9, 0x4, R2 ;  /* 0x0000000409027825 */ /* 0x001fcc00078e0202 */
[----:B-1----:R-:W4:Y:S01]  /*00c0*/  LDG.E R2, desc[UR4][R2.64] ;  /* 0x0000000402027981 */ /* 0x002f22000c1e1900 */
[----:B--2---:R-:W-:-:S06]  /*00d0*/  IMAD.WIDE R4, R9, 0x4, R4 ;  /* 0x0000000409047825 */ /* 0x004fcc00078e0204 */
[----:B------:R-:W4:Y:S01]  /*00e0*/  LDG.E R5, desc[UR4][R4.64] ;  /* 0x0000000404057981 */ /* 0x000f22000c1e1900 */
[----:B---3--:R-:W-:-:S04]  /*00f0*/  IMAD.WIDE R6, R9, 0x4, R6 ;  /* 0x0000000409067825 */ /* 0x008fc800078e0206 */
[C-C-:B----4-:R-:W-:Y:S01]  /*0100*/  FADD R0, R2.reuse, R5.reuse ;  /* 0x0000000502007221 */ /* 0x150fe20000000000 */
[----:B------:R-:W-:-:S04]  /*0110*/  FADD R11, R2, -R5 ;  /* 0x80000005020b7221 */ /* 0x000fc80000000000 */
[----:B------:R-:W-:-:S05]  /*0120*/  FMUL R11, R0, R11 ;  /* 0x0000000b000b7220 */ /* 0x000fca0000400000 */
[----:B------:R-:W-:Y:S01]  /*0130*/  STG.E desc[UR4][R6.64], R11 ;  /* 0x0000000b06007986 */ /* 0x000fe2000c101904 */
[----:B------:R-:W-:Y:S05]  /*0140*/  EXIT ;  /* 0x000000000000794d */ /* 0x000fea0003800000 */
.L_x_0:
[----:B------:R-:W-:-:S00]  /*0150*/  BRA `(.L_x_0) ;  /* 0xfffffffc00fc7947 */ /* 0x000fc0000383ffff */
[----:B------:R-:W-:-:S00]  /*0160*/  NOP ;  /* 0x0000000000007918 */ /* 0x000fc00000000000 */
        /* <DEDUP_REMOVED lines=9> */
.L_x_1:


//--------------------- .nv.shared.reserved.0     --------------------------
	.section	.nv.shared.reserved.0,"aw",@nobits
	.weak		__nv_reservedSMEM_offset_0_alias
	.size		__nv_reservedSMEM_offset_0_alias, 0, 64
	.other		__nv_reservedSMEM_offset_0_alias,@"STO_CUDA_RESERVED_SHARED STV_DEFAULT"
__nv_reservedSMEM_offset_0_alias:
	.zero		0
	.zero		64


//--------------------- .nv.constant0._Z9operacionPfS_S_ --------------------------
	.section	.nv.constant0._Z9operacionPfS_S_,"a",@progbits
	.sectionflags	@""
	.align	4
.nv.constant0._Z9operacionPfS_S_:
	.zero		920


//--------------------- SYMBOLS --------------------------

	.type		.nv.reservedSmem.offset0,@object
	.size		.nv.reservedSmem.offset0,0x4
